//
// Generated by NVIDIA NVVM Compiler
//
// Compiler Build ID: CL-36424714
// Cuda compilation tools, release 13.0, V13.0.88
// Based on NVVM 20.0.0
//

.version 9.0
.target sm_100
.address_size 64

	// .globl	_Z23calculateStarBrightnessv
.extern .func  (.param .b32 func_retval0) vprintf
(
	.param .b64 vprintf_param_0,
	.param .b64 vprintf_param_1
)
;
.global .align 4 .b8 precalc_xorwow_matrix[102400];
.global .align 4 .b8 precalc_xorwow_offset_matrix[102400];
.global .align 4 .b8 mrg32k3aM1[2304];
.global .align 4 .b8 mrg32k3aM2[2304];
.global .align 4 .b8 mrg32k3aM1SubSeq[2016];
.global .align 4 .b8 mrg32k3aM2SubSeq[2016];
.global .align 4 .b8 mrg32k3aM1Seq[2304];
.global .align 4 .b8 mrg32k3aM2Seq[2304];
.const .align 8 .b8 __cr_lgamma_table[72];
.global .align 1 .b8 $str[40] = {71, 97, 108, 97, 120, 105, 97, 32, 37, 100, 32, 45, 32, 69, 115, 116, 114, 101, 108, 108, 97, 32, 37, 100, 32, 45, 62, 32, 66, 114, 105, 108, 108, 111, 58, 32, 37, 100, 10};

.visible .entry _Z23calculateStarBrightnessv()
{
	.local .align 8 .b8 	__local_depot0[16];
	.reg .b64 	%SP;
	.reg .b64 	%SPL;
	.reg .b32 	%r<27>;
	.reg .b64 	%rd<10>;

	mov.u64 	%SPL, __local_depot0;
	cvta.local.u64 	%SP, %SPL;
	// begin inline asm
	mov.u64 	%rd1, %clock64;
	// end inline asm
	mov.u32 	%r1, %tid.x;
	cvt.u64.u32 	%rd2, %r1;
	mov.u32 	%r2, %ctaid.x;
	mul.lo.s32 	%r3, %r2, 1000;
	cvt.u64.u32 	%rd3, %r3;
	add.s64 	%rd4, %rd3, %rd2;
	add.s64 	%rd5, %rd4, %rd1;
	cvt.u32.u64 	%r4, %rd5;
	xor.b32  	%r5, %r4, -1429050551;
	mul.lo.s32 	%r6, %r5, 1099087573;
	{ .reg .b32 tmp; mov.b64 {tmp, %r7}, %rd5; }
	xor.b32  	%r8, %r7, -136515619;
	add.s32 	%r9, %r6, 123456789;
	add.s32 	%r10, %r6, 5783321;
	add.u64 	%rd6, %SP, 0;
	add.u64 	%rd7, %SPL, 0;
	shr.u32 	%r11, %r9, 2;
	xor.b32  	%r12, %r11, %r9;
	shl.b32 	%r13, %r10, 4;
	shl.b32 	%r14, %r12, 1;
	xor.b32  	%r15, %r13, %r14;
	xor.b32  	%r16, %r15, %r10;
	xor.b32  	%r17, %r16, %r12;
	mad.lo.s32 	%r18, %r8, -1703105765, %r6;
	add.s32 	%r19, %r18, %r17;
	add.s32 	%r20, %r19, 6977678;
	mul.hi.u32 	%r21, %r20, -858993459;
	shr.u32 	%r22, %r21, 3;
	mul.lo.s32 	%r23, %r22, 10;
	sub.s32 	%r24, %r20, %r23;
	st.local.v2.u32 	[%rd7], {%r2, %r1};
	st.local.u32 	[%rd7+8], %r24;
	mov.u64 	%rd8, $str;
	cvta.global.u64 	%rd9, %rd8;
	{ // callseq 0, 0
	.param .b64 param0;
	st.param.b64 	[param0], %rd9;
	.param .b64 param1;
	st.param.b64 	[param1], %rd6;
	.param .b32 retval0;
	call.uni (retval0), 
	vprintf, 
	(
	param0, 
	param1
	);
	ld.param.b32 	%r25, [retval0];
	} // callseq 0
	ret;

}


// ===== COMPILED SASS (sm_100) =====

	.target	sm_100

	.elftype	@"ET_EXEC"


//--------------------- .note.nv.tkinfo           --------------------------
	.section	.note.nv.tkinfo,"",@"SHT_NOTE"
	.sectionflags	@"SHF_NOTE_NV_TKINFO"
	.tkinfo
        /*0018*/ 	.word	0x00000002
        /*0030*/ 	.string	""
        /*0030*/ 	.string	"ptxas"
        /*0030*/ 	.string	"Cuda compilation tools, release 13.0, V13.0.88"
        /*0030*/ 	.string	"Build cuda_13.0.r13.0/compiler.36424714_0"
        /*0030*/ 	.string	"-arch sm_100 -m 64 "



//--------------------- .note.nv.cuinfo           --------------------------
	.section	.note.nv.cuinfo,"",@"SHT_NOTE"
	.sectionflags	@"SHF_NOTE_NV_CUINFO"
        /*0018*/ 	.short	0x0002
        /*001a*/ 	.short	0x0064
        /*001c*/ 	.short	0x0082
	.zero		2


//--------------------- .nv.info                  --------------------------
	.section	.nv.info,"",@"SHT_CUDA_INFO"
	.align	4


	//----- nvinfo : EIATTR_REGCOUNT
	.align		4
        /*0000*/ 	.byte	0x04, 0x2f
        /*0002*/ 	.short	(.L_11 - .L_10)
	.align		4
.L_10:
        /*0004*/ 	.word	index@(_Z23calculateStarBrightnessv)
        /*0008*/ 	.word	0x00000018


	//----- nvinfo : EIATTR_FRAME_SIZE
	.align		4
.L_11:
        /*000c*/ 	.byte	0x04, 0x11
        /*000e*/ 	.short	(.L_13 - .L_12)
	.align		4
.L_12:
        /*0010*/ 	.word	index@(_Z23calculateStarBrightnessv)
        /*0014*/ 	.word	0x00000010


	//----- nvinfo : EIATTR_MIN_STACK_SIZE
	.align		4
.L_13:
        /*0018*/ 	.byte	0x04, 0x12
        /*001a*/ 	.short	(.L_15 - .L_14)
	.align		4
.L_14:
        /*001c*/ 	.word	index@(_Z23calculateStarBrightnessv)
        /*0020*/ 	.word	0x00000010
.L_15:


//--------------------- .nv.compat                --------------------------
	.section	.nv.compat,"",@"SHT_CUDA_COMPAT_INFO"
	.align	4
        /*0000*/ 	.byte	0x02, 0x09, 0x00, 0x00, 0x02, 0x02, 0x01, 0x00, 0x02, 0x05, 0x05, 0x00, 0x03, 0x07, 0x01, 0x01
        /*0010*/ 	.byte	0x02, 0x03, 0x00, 0x00, 0x02, 0x06, 0x01, 0x00, 0x04, 0x0b, 0x08, 0x00, 0x09, 0x00, 0x00, 0x00
        /*0020*/ 	.byte	0x00, 0x00, 0x00, 0x00


//--------------------- .nv.info._Z23calculateStarBrightnessv --------------------------
	.section	.nv.info._Z23calculateStarBrightnessv,"",@"SHT_CUDA_INFO"
	.sectionflags	@""
	.align	4


	//----- nvinfo : EIATTR_CUDA_API_VERSION
	.align		4
        /*0000*/ 	.byte	0x04, 0x37
        /*0002*/ 	.short	(.L_17 - .L_16)
.L_16:
        /*0004*/ 	.word	0x00000082


	//----- nvinfo : EIATTR_SPARSE_MMA_MASK
	.align		4
.L_17:
        /*0008*/ 	.byte	0x03, 0x50
        /*000a*/ 	.short	0x0000


	//----- nvinfo : EIATTR_MAXREG_COUNT
	.align		4
        /*000c*/ 	.byte	0x03, 0x1b
        /*000e*/ 	.short	0x00ff


	//----- nvinfo : EIATTR_EXTERNS
	.align		4
        /*0010*/ 	.byte	0x04, 0x0f
        /*0012*/ 	.short	(.L_19 - .L_18)


	//   ....[0]....
	.align		4
.L_18:
        /*0014*/ 	.word	index@(vprintf)


	//----- nvinfo : EIATTR_MERCURY_ISA_VERSION
	.align		4
.L_19:
        /*0018*/ 	.byte	0x03, 0x5f
        /*001a*/ 	.short	0x0101


	//----- nvinfo : EIATTR_VRC_CTA_INIT_COUNT
	.align		4
        /*001c*/ 	.byte	0x02, 0x4a
	.zero		1
	.zero		1


	//----- nvinfo : EIATTR_SYSCALL_OFFSETS
	.align		4
        /*0020*/ 	.byte	0x04, 0x46
        /*0022*/ 	.short	(.L_21 - .L_20)


	//   ....[0]....
.L_20:
        /*0024*/ 	.word	0x00000240


	//----- nvinfo : EIATTR_EXIT_INSTR_OFFSETS
	.align		4
.L_21:
        /*0028*/ 	.byte	0x04, 0x1c
        /*002a*/ 	.short	(.L_23 - .L_22)


	//   ....[0]....
.L_22:
        /*002c*/ 	.word	0x00000250


	//----- nvinfo : EIATTR_SW_WAR
	.align		4
.L_23:
        /*0030*/ 	.byte	0x04, 0x36
        /*0032*/ 	.short	(.L_25 - .L_24)
.L_24:
        /*0034*/ 	.word	0x00000008
.L_25:


//--------------------- .nv.callgraph             --------------------------
	.section	.nv.callgraph,"",@"SHT_CUDA_CALLGRAPH"
	.align	4
	.sectionentsize	8
	.align		4
        /*0000*/ 	.word	0x00000000
	.align		4
        /*0004*/ 	.word	0xffffffff
	.align		4
        /*0008*/ 	.word	index@(_Z23calculateStarBrightnessv)
	.align		4
        /*000c*/ 	.word	index@(vprintf)
	.align		4
        /*0010*/ 	.word	0x00000000
	.align		4
        /*0014*/ 	.word	0xfffffffe
	.align		4
        /*0018*/ 	.word	0x00000000
	.align		4
        /*001c*/ 	.word	0xfffffffd
	.align		4
        /*0020*/ 	.word	0x00000000
	.align		4
        /*0024*/ 	.word	0xfffffffc


//--------------------- .nv.constant4             --------------------------
	.section	.nv.constant4,"a",@progbits
	.align	8
	.align		8
.nv.constant4:
        /*0000*/ 	.dword	vprintf
	.align		8
        /*0008*/ 	.dword	precalc_xorwow_matrix
	.align		8
        /*0010*/ 	.dword	precalc_xorwow_offset_matrix
	.align		8
        /*0018*/ 	.dword	mrg32k3aM1
	.align		8
        /*0020*/ 	.dword	mrg32k3aM2
	.align		8
        /*0028*/ 	.dword	mrg32k3aM1SubSeq
	.align		8
        /*0030*/ 	.dword	mrg32k3aM2SubSeq
	.align		8
        /*0038*/ 	.dword	mrg32k3aM1Seq
	.align		8
        /*0040*/ 	.dword	mrg32k3aM2Seq
	.align		8
        /*0048*/ 	.dword	$str


//--------------------- .nv.constant3             --------------------------
	.section	.nv.constant3,"a",@progbits
	.align	8
.nv.constant3:
	.type		__cr_lgamma_table,@object
	.size		__cr_lgamma_table,(.L_8 - __cr_lgamma_table)
__cr_lgamma_table:
        /*0000*/ 	.byte	0x00, 0x00, 0x00, 0x00, 0x00, 0x00, 0x00, 0x00, 0x00, 0x00, 0x00, 0x00, 0x00, 0x00, 0x00, 0x00
        /*0010*/ 	.byte	0xef, 0x39, 0xfa, 0xfe, 0x42, 0x2e, 0xe6, 0x3f, 0x02, 0x20, 0x2a, 0xfa, 0x0b, 0xab, 0xfc, 0x3f
        /*0020*/ 	.byte	0xf9, 0x2c, 0x92, 0x7c, 0xa7, 0x6c, 0x09, 0x40, 0xc9, 0x79, 0x44, 0x3c, 0x64, 0x26, 0x13, 0x40
        /*0030*/ 	.byte	0xca, 0x01, 0xcf, 0x3a, 0x27, 0x51, 0x1a, 0x40, 0x30, 0xcc, 0x2d, 0xf3, 0xe1, 0x0c, 0x21, 0x40
        /*0040*/ 	.byte	0x0d, 0xb7, 0xfc, 0x82, 0x8e, 0x35, 0x25, 0x40
.L_8:


//--------------------- .text._Z23calculateStarBrightnessv --------------------------
	.section	.text._Z23calculateStarBrightnessv,"ax",@progbits
	.align	128
        .global         _Z23calculateStarBrightnessv
        .type           _Z23calculateStarBrightnessv,@function
        .size           _Z23calculateStarBrightnessv,(.L_x_2 - _Z23calculateStarBrightnessv)
        .other          _Z23calculateStarBrightnessv,@"STO_CUDA_ENTRY STV_DEFAULT"
_Z23calculateStarBrightnessv:
.text._Z23calculateStarBrightnessv:
[----:B------:R-:W0:Y:S01]  /*0000*/  LDC R1, c[0x0][0x37c] ;  /* 0x0000df00ff017b82 */ /* 0x000e220000000800 */
[----:B------:R-:W1:Y:S01]  /*0010*/  LDCU UR4, c[0x0][0x2f8] ;  /* 0x00005f00ff0477ac */ /* 0x000e620008000800 */
[----:B0-----:R-:W-:Y:S01]  /*0020*/  VIADD R1, R1, 0xfffffff0 ;  /* 0xfffffff001017836 */ /* 0x001fe20000000000 */
[----:B------:R-:W0:Y:S04]  /*0030*/  LDCU UR5, c[0x0][0x2fc] ;  /* 0x00005f80ff0577ac */ /* 0x000e280008000800 */
[----:B-1----:R-:W-:-:S05]  /*0040*/  IADD3 R6, P0, PT, R1, UR4, RZ ;  /* 0x0000000401067c10 */ /* 0x002fca000ff1e0ff */
[----:B0-----:R-:W-:Y:S01]  /*0050*/  IMAD.X R7, RZ, RZ, UR5, P0 ;  /* 0x00000005ff077e24 */ /* 0x001fe200080e06ff */
[----:B------:R-:W-:Y:S01]  /*0060*/  CS2R R4, SR_CLOCKLO ;  /* 0x0000000000047805 */ /* 0x000fe20000015000 */
[----:B------:R-:W0:Y:S01]  /*0070*/  S2R R2, SR_CTAID.X ;  /* 0x0000000000027919 */ /* 0x000e220000002500 */
[----:B------:R-:W1:Y:S01]  /*0080*/  LDCU.64 UR4, c[0x4][0x48] ;  /* 0x01000900ff0477ac */ /* 0x000e620008000a00 */
[----:B------:R-:W2:Y:S01]  /*0090*/  S2R R3, SR_TID.X ;  /* 0x0000000000037919 */ /* 0x000ea20000002100 */
[----:B0-----:R-:W-:Y:S01]  /*00a0*/  IMAD R0, R2, 0x3e8, RZ ;  /* 0x000003e802007824 */ /* 0x001fe200078e02ff */
[----:B--2---:R0:W-:Y:S04]  /*00b0*/  STL.64 [R1], R2 ;  /* 0x0000000201007387 */ /* 0x0041e80000100a00 */
[----:B------:R-:W-:-:S04]  /*00c0*/  IADD3 R0, P0, P1, R4, R0, R3 ;  /* 0x0000000004007210 */ /* 0x000fc8000791e003 */
[----:B------:R-:W-:Y:S02]  /*00d0*/  LOP3.LUT R0, R0, 0xaad26b49, RZ, 0x3c, !PT ;  /* 0xaad26b4900007812 */ /* 0x000fe400078e3cff */
[----:B------:R-:W-:-:S03]  /*00e0*/  IADD3.X R5, PT, PT, R5, RZ, RZ, P0, P1 ;  /* 0x000000ff05057210 */ /* 0x000fc600007e24ff */
[----:B------:R-:W-:Y:S01]  /*00f0*/  IMAD R0, R0, 0x4182bed5, RZ ;  /* 0x4182bed500007824 */ /* 0x000fe200078e02ff */
[----:B------:R-:W-:-:S03]  /*0100*/  LOP3.LUT R5, R5, 0xf7dcefdd, RZ, 0x3c, !PT ;  /* 0xf7dcefdd05057812 */ /* 0x000fc600078e3cff */
[C---:B------:R-:W-:Y:S02]  /*0110*/  VIADD R4, R0.reuse, 0x75bcd15 ;  /* 0x075bcd1500047836 */ /* 0x040fe40000000000 */
[----:B------:R-:W-:Y:S02]  /*0120*/  VIADD R8, R0, 0x583f19 ;  /* 0x00583f1900087836 */ /* 0x000fe40000000000 */
[----:B------:R-:W-:Y:S01]  /*0130*/  IMAD R5, R5, -0x658354e5, R0 ;  /* 0x9a7cab1b05057824 */ /* 0x000fe200078e0200 */
[----:B------:R-:W-:Y:S01]  /*0140*/  SHF.R.U32.HI R9, RZ, 0x2, R4 ;  /* 0x00000002ff097819 */ /* 0x000fe20000011604 */
[----:B------:R-:W-:-:S03]  /*0150*/  IMAD.SHL.U32 R11, R8, 0x10, RZ ;  /* 0x00000010080b7824 */ /* 0x000fc600078e00ff */
[----:B------:R-:W-:-:S05]  /*0160*/  LOP3.LUT R9, R9, R4, RZ, 0x3c, !PT ;  /* 0x0000000409097212 */ /* 0x000fca00078e3cff */
[----:B------:R-:W-:-:S05]  /*0170*/  IMAD.SHL.U32 R4, R9, 0x2, RZ ;  /* 0x0000000209047824 */ /* 0x000fca00078e00ff */
[----:B------:R-:W-:Y:S02]  /*0180*/  LOP3.LUT R4, R8, R11, R4, 0x96, !PT ;  /* 0x0000000b08047212 */ /* 0x000fe400078e9604 */
[----:B------:R-:W-:Y:S02]  /*0190*/  MOV R8, 0x0 ;  /* 0x0000000000087802 */ /* 0x000fe40000000f00 */
[----:B------:R-:W-:-:S04]  /*01a0*/  LOP3.LUT R4, R4, R9, RZ, 0x3c, !PT ;  /* 0x0000000904047212 */ /* 0x000fc800078e3cff */
[----:B------:R-:W-:Y:S01]  /*01b0*/  IADD3 R4, PT, PT, R5, 0x6a788e, R4 ;  /* 0x006a788e05047810 */ /* 0x000fe20007ffe004 */
[----:B------:R-:W2:Y:S04]  /*01c0*/  LDC.64 R8, c[0x4][R8] ;  /* 0x0100000008087b82 */ /* 0x000ea80000000a00 */
[----:B------:R-:W-:-:S05]  /*01d0*/  IMAD.HI.U32 R0, R4, -0x33333333, RZ ;  /* 0xcccccccd04007827 */ /* 0x000fca00078e00ff */
[----:B------:R-:W-:-:S05]  /*01e0*/  SHF.R.U32.HI R5, RZ, 0x3, R0 ;  /* 0x00000003ff057819 */ /* 0x000fca0000011600 */
[----:B------:R-:W-:Y:S02]  /*01f0*/  IMAD R0, R5, -0xa, R4 ;  /* 0xfffffff605007824 */ /* 0x000fe400078e0204 */
[----:B-1----:R-:W-:Y:S02]  /*0200*/  IMAD.U32 R4, RZ, RZ, UR4 ;  /* 0x00000004ff047e24 */ /* 0x002fe4000f8e00ff */
[----:B------:R-:W-:Y:S01]  /*0210*/  IMAD.U32 R5, RZ, RZ, UR5 ;  /* 0x00000005ff057e24 */ /* 0x000fe2000f8e00ff */
[----:B------:R0:W-:Y:S06]  /*0220*/  STL [R1+0x8], R0 ;  /* 0x0000080001007387 */ /* 0x0001ec0000100800 */
[----:B------:R-:W-:-:S07]  /*0230*/  LEPC R20, `(.L_x_0) ;  /* 0x000000001014794e */ /* 0x000fce0000000000 */
[----:B0-2---:R-:W-:Y:S05]  /*0240*/  CALL.ABS.NOINC R8 ;  /* 0x0000000008007343 */ /* 0x005fea0003c00000 */
.L_x_0:
[----:B------:R-:W-:Y:S05]  /*0250*/  EXIT ;  /* 0x000000000000794d */ /* 0x000fea0003800000 */
.L_x_1:
[----:B------:R-:W-:-:S00]  /*0260*/  BRA `(.L_x_1) ;  /* 0xfffffffc00fc7947 */ /* 0x000fc0000383ffff */
[----:B------:R-:W-:-:S00]  /*0270*/  NOP ;  /* 0x0000000000007918 */ /* 0x000fc00000000000 */
        /* <DEDUP_REMOVED lines=8> */
.L_x_2:


//--------------------- .nv.global.init           --------------------------
	.section	.nv.global.init,"aw",@progbits
	.align	4
.nv.global.init:
	.type		mrg32k3aM1SubSeq,@object
	.size		mrg32k3aM1SubSeq,(mrg32k3aM2SubSeq - mrg32k3aM1SubSeq)
mrg32k3aM1SubSeq:
        /*0000*/ 	.byte	0x0b, 0xcc, 0xee, 0x04, 0x73, 0x29, 0x8b, 0x6f, 0xf6, 0x53, 0x03, 0xf6, 0x23, 0xf6, 0xea, 0xda
        /* <DEDUP_REMOVED lines=125> */
	.type		mrg32k3aM2SubSeq,@object
	.size		mrg32k3aM2SubSeq,(mrg32k3aM1 - mrg32k3aM2SubSeq)
mrg32k3aM2SubSeq:
        /* <DEDUP_REMOVED lines=126> */
	.type		mrg32k3aM1,@object
	.size		mrg32k3aM1,(mrg32k3aM1Seq - mrg32k3aM1)
mrg32k3aM1:
        /* <DEDUP_REMOVED lines=144> */
	.type		mrg32k3aM1Seq,@object
	.size		mrg32k3aM1Seq,(mrg32k3aM2 - mrg32k3aM1Seq)
mrg32k3aM1Seq:
        /* <DEDUP_REMOVED lines=144> */
	.type		mrg32k3aM2,@object
	.size		mrg32k3aM2,(mrg32k3aM2Seq - mrg32k3aM2)
mrg32k3aM2:
        /* <DEDUP_REMOVED lines=144> */
	.type		mrg32k3aM2Seq,@object
	.size		mrg32k3aM2Seq,(precalc_xorwow_matrix - mrg32k3aM2Seq)
mrg32k3aM2Seq:
        /* <DEDUP_REMOVED lines=144> */
	.type		precalc_xorwow_matrix,@object
	.size		precalc_xorwow_matrix,(precalc_xorwow_offset_matrix - precalc_xorwow_matrix)
precalc_xorwow_matrix:
        /* <DEDUP_REMOVED lines=6400> */
	.type		precalc_xorwow_offset_matrix,@object
	.size		precalc_xorwow_offset_matrix,($str - precalc_xorwow_offset_matrix)
precalc_xorwow_offset_matrix:
        /* <DEDUP_REMOVED lines=6400> */
	.type		$str,@object
	.size		$str,(.L_9 - $str)
$str:
        /*353c0*/ 	.byte	0x47, 0x61, 0x6c, 0x61, 0x78, 0x69, 0x61, 0x20, 0x25, 0x64, 0x20, 0x2d, 0x20, 0x45, 0x73, 0x74
        /*353d0*/ 	.byte	0x72, 0x65, 0x6c, 0x6c, 0x61, 0x20, 0x25, 0x64, 0x20, 0x2d, 0x3e, 0x20, 0x42, 0x72, 0x69, 0x6c
        /*353e0*/ 	.byte	0x6c, 0x6f, 0x3a, 0x20, 0x25, 0x64, 0x0a, 0x00
.L_9:


//--------------------- .nv.shared.reserved.0     --------------------------
	.section	.nv.shared.reserved.0,"aw",@nobits
	.weak		__nv_reservedSMEM_offset_0_alias
	.size		__nv_reservedSMEM_offset_0_alias, 0, 64
	.other		__nv_reservedSMEM_offset_0_alias,@"STO_CUDA_RESERVED_SHARED STV_DEFAULT"
__nv_reservedSMEM_offset_0_alias:
	.zero		0
	.zero		64


//--------------------- .nv.constant0._Z23calculateStarBrightnessv --------------------------
	.section	.nv.constant0._Z23calculateStarBrightnessv,"a",@progbits
	.sectionflags	@""
	.align	4
.nv.constant0._Z23calculateStarBrightnessv:
	.zero		896


//--------------------- SYMBOLS --------------------------

	.type		.nv.reservedSmem.offset0,@object
	.size		.nv.reservedSmem.offset0,0x4
	.type		vprintf,@function
